//
// Generated by NVIDIA NVVM Compiler
//
// Compiler Build ID: CL-36424714
// Cuda compilation tools, release 13.0, V13.0.88
// Based on NVVM 20.0.0
//

.version 9.0
.target sm_100
.address_size 64

	// .globl	_Z20nn_LogSoftmax_kernelPfS_
.global .align 4 .b8 x[256];
.global .align 4 .b8 exp_x[256];
.global .align 4 .b8 sum_exp[32];
.global .align 4 .b8 log_sum[32];
.global .align 4 .b8 result[256];

.visible .entry _Z20nn_LogSoftmax_kernelPfS_(
	.param .u64 .ptr .align 1 _Z20nn_LogSoftmax_kernelPfS__param_0,
	.param .u64 .ptr .align 1 _Z20nn_LogSoftmax_kernelPfS__param_1
)
{
	.reg .pred 	%p<9>;
	.reg .b32 	%r<13>;
	.reg .b32 	%f<8>;
	.reg .b64 	%rd<30>;

	ld.param.u64 	%rd1, [_Z20nn_LogSoftmax_kernelPfS__param_0];
	ld.param.u64 	%rd2, [_Z20nn_LogSoftmax_kernelPfS__param_1];
	mov.u32 	%r3, %tid.y;
	mov.u32 	%r4, %ctaid.y;
	mov.u32 	%r5, %ntid.y;
	mad.lo.s32 	%r1, %r4, %r5, %r3;
	mov.u32 	%r6, %tid.x;
	mov.u32 	%r7, %ctaid.x;
	mov.u32 	%r8, %ntid.x;
	mad.lo.s32 	%r2, %r7, %r8, %r6;
	setp.lt.u32 	%p2, %r1, 8;
	setp.lt.s32 	%p3, %r2, 8;
	and.pred  	%p1, %p2, %p3;
	not.pred 	%p4, %p1;
	@%p4 bra 	$L__BB0_2;
	cvta.to.global.u64 	%rd3, %rd1;
	shl.b32 	%r9, %r1, 3;
	add.s32 	%r10, %r9, %r2;
	mul.wide.s32 	%rd4, %r10, 4;
	add.s64 	%rd5, %rd3, %rd4;
	ld.global.f32 	%f1, [%rd5];
	mul.wide.u32 	%rd6, %r1, 32;
	mov.u64 	%rd7, x;
	add.s64 	%rd8, %rd7, %rd6;
	mul.wide.s32 	%rd9, %r2, 4;
	add.s64 	%rd10, %rd8, %rd9;
	st.global.f32 	[%rd10], %f1;
	mul.f32 	%f2, %f1, 0f3FB8AA3B;
	ex2.approx.f32 	%f3, %f2;
	mov.u64 	%rd11, exp_x;
	add.s64 	%rd12, %rd11, %rd6;
	add.s64 	%rd13, %rd12, %rd9;
	st.global.f32 	[%rd13], %f3;
$L__BB0_2:
	setp.gt.u32 	%p5, %r1, 7;
	setp.gt.s32 	%p6, %r2, 0;
	or.pred  	%p7, %p5, %p6;
	@%p7 bra 	$L__BB0_4;
	mul.wide.u32 	%rd14, %r1, 4;
	mov.u64 	%rd15, sum_exp;
	add.s64 	%rd16, %rd15, %rd14;
	mul.wide.s32 	%rd17, %r2, 4;
	add.s64 	%rd18, %rd16, %rd17;
	ld.global.f32 	%f4, [%rd18];
	lg2.approx.f32 	%f5, %f4;
	mul.f32 	%f6, %f5, 0f3F317218;
	mov.u64 	%rd19, log_sum;
	add.s64 	%rd20, %rd19, %rd14;
	add.s64 	%rd21, %rd20, %rd17;
	st.global.f32 	[%rd21], %f6;
$L__BB0_4:
	@%p4 bra 	$L__BB0_6;
	mul.wide.u32 	%rd22, %r1, 32;
	mov.u64 	%rd23, result;
	add.s64 	%rd24, %rd23, %rd22;
	mul.wide.s32 	%rd25, %r2, 4;
	add.s64 	%rd26, %rd24, %rd25;
	ld.global.f32 	%f7, [%rd26];
	shl.b32 	%r11, %r1, 3;
	add.s32 	%r12, %r11, %r2;
	cvta.to.global.u64 	%rd27, %rd2;
	mul.wide.s32 	%rd28, %r12, 4;
	add.s64 	%rd29, %rd27, %rd28;
	st.global.f32 	[%rd29], %f7;
$L__BB0_6:
	ret;

}


// ===== COMPILED SASS (sm_100) =====

	.target	sm_100

	.elftype	@"ET_EXEC"


//--------------------- .note.nv.tkinfo           --------------------------
	.section	.note.nv.tkinfo,"",@"SHT_NOTE"
	.sectionflags	@"SHF_NOTE_NV_TKINFO"
	.tkinfo
        /*0018*/ 	.word	0x00000002
        /*0030*/ 	.string	""
        /*0030*/ 	.string	"ptxas"
        /*0030*/ 	.string	"Cuda compilation tools, release 13.0, V13.0.88"
        /*0030*/ 	.string	"Build cuda_13.0.r13.0/compiler.36424714_0"
        /*0030*/ 	.string	"-arch sm_100 -m 64 "



//--------------------- .note.nv.cuinfo           --------------------------
	.section	.note.nv.cuinfo,"",@"SHT_NOTE"
	.sectionflags	@"SHF_NOTE_NV_CUINFO"
        /*0018*/ 	.short	0x0002
        /*001a*/ 	.short	0x0064
        /*001c*/ 	.short	0x0082
	.zero		2


//--------------------- .nv.info                  --------------------------
	.section	.nv.info,"",@"SHT_CUDA_INFO"
	.align	4


	//----- nvinfo : EIATTR_REGCOUNT
	.align		4
        /*0000*/ 	.byte	0x04, 0x2f
        /*0002*/ 	.short	(.L_6 - .L_5)
	.align		4
.L_5:
        /*0004*/ 	.word	index@(_Z20nn_LogSoftmax_kernelPfS_)
        /*0008*/ 	.word	0x00000012


	//----- nvinfo : EIATTR_FRAME_SIZE
	.align		4
.L_6:
        /*000c*/ 	.byte	0x04, 0x11
        /*000e*/ 	.short	(.L_8 - .L_7)
	.align		4
.L_7:
        /*0010*/ 	.word	index@(_Z20nn_LogSoftmax_kernelPfS_)
        /*0014*/ 	.word	0x00000000


	//----- nvinfo : EIATTR_MIN_STACK_SIZE
	.align		4
.L_8:
        /*0018*/ 	.byte	0x04, 0x12
        /*001a*/ 	.short	(.L_10 - .L_9)
	.align		4
.L_9:
        /*001c*/ 	.word	index@(_Z20nn_LogSoftmax_kernelPfS_)
        /*0020*/ 	.word	0x00000000
.L_10:


//--------------------- .nv.compat                --------------------------
	.section	.nv.compat,"",@"SHT_CUDA_COMPAT_INFO"
	.align	4
        /*0000*/ 	.byte	0x02, 0x09, 0x00, 0x00, 0x02, 0x02, 0x01, 0x00, 0x02, 0x05, 0x05, 0x00, 0x03, 0x07, 0x01, 0x01
        /*0010*/ 	.byte	0x02, 0x03, 0x00, 0x00, 0x02, 0x06, 0x01, 0x00, 0x04, 0x0b, 0x08, 0x00, 0x01, 0x00, 0x00, 0x00
        /*0020*/ 	.byte	0x00, 0x00, 0x00, 0x00


//--------------------- .nv.info._Z20nn_LogSoftmax_kernelPfS_ --------------------------
	.section	.nv.info._Z20nn_LogSoftmax_kernelPfS_,"",@"SHT_CUDA_INFO"
	.sectionflags	@""
	.align	4


	//----- nvinfo : EIATTR_CUDA_API_VERSION
	.align		4
        /*0000*/ 	.byte	0x04, 0x37
        /*0002*/ 	.short	(.L_12 - .L_11)
.L_11:
        /*0004*/ 	.word	0x00000082


	//----- nvinfo : EIATTR_KPARAM_INFO
	.align		4
.L_12:
        /*0008*/ 	.byte	0x04, 0x17
        /*000a*/ 	.short	(.L_14 - .L_13)
.L_13:
        /*000c*/ 	.word	0x00000000
        /*0010*/ 	.short	0x0001
        /*0012*/ 	.short	0x0008
        /*0014*/ 	.byte	0x00, 0xf5, 0x21, 0x00


	//----- nvinfo : EIATTR_KPARAM_INFO
	.align		4
.L_14:
        /*0018*/ 	.byte	0x04, 0x17
        /*001a*/ 	.short	(.L_16 - .L_15)
.L_15:
        /*001c*/ 	.word	0x00000000
        /*0020*/ 	.short	0x0000
        /*0022*/ 	.short	0x0000
        /*0024*/ 	.byte	0x00, 0xf5, 0x21, 0x00


	//----- nvinfo : EIATTR_SPARSE_MMA_MASK
	.align		4
.L_16:
        /*0028*/ 	.byte	0x03, 0x50
        /*002a*/ 	.short	0x0000


	//----- nvinfo : EIATTR_MAXREG_COUNT
	.align		4
        /*002c*/ 	.byte	0x03, 0x1b
        /*002e*/ 	.short	0x00ff


	//----- nvinfo : EIATTR_MERCURY_ISA_VERSION
	.align		4
        /*0030*/ 	.byte	0x03, 0x5f
        /*0032*/ 	.short	0x0101


	//----- nvinfo : EIATTR_VRC_CTA_INIT_COUNT
	.align		4
        /*0034*/ 	.byte	0x02, 0x4a
	.zero		1
	.zero		1


	//----- nvinfo : EIATTR_EXIT_INSTR_OFFSETS
	.align		4
        /*0038*/ 	.byte	0x04, 0x1c
        /*003a*/ 	.short	(.L_18 - .L_17)


	//   ....[0]....
.L_17:
        /*003c*/ 	.word	0x00000300


	//   ....[1]....
        /*0040*/ 	.word	0x00000390


	//----- nvinfo : EIATTR_CBANK_PARAM_SIZE
	.align		4
.L_18:
        /*0044*/ 	.byte	0x03, 0x19
        /*0046*/ 	.short	0x0010


	//----- nvinfo : EIATTR_PARAM_CBANK
	.align		4
        /*0048*/ 	.byte	0x04, 0x0a
        /*004a*/ 	.short	(.L_20 - .L_19)
	.align		4
.L_19:
        /*004c*/ 	.word	index@(.nv.constant0._Z20nn_LogSoftmax_kernelPfS_)
        /*0050*/ 	.short	0x0380
        /*0052*/ 	.short	0x0010


	//----- nvinfo : EIATTR_SW_WAR
	.align		4
.L_20:
        /*0054*/ 	.byte	0x04, 0x36
        /*0056*/ 	.short	(.L_22 - .L_21)
.L_21:
        /*0058*/ 	.word	0x00000008
.L_22:


//--------------------- .nv.callgraph             --------------------------
	.section	.nv.callgraph,"",@"SHT_CUDA_CALLGRAPH"
	.align	4
	.sectionentsize	8
	.align		4
        /*0000*/ 	.word	0x00000000
	.align		4
        /*0004*/ 	.word	0xffffffff
	.align		4
        /*0008*/ 	.word	0x00000000
	.align		4
        /*000c*/ 	.word	0xfffffffe
	.align		4
        /*0010*/ 	.word	0x00000000
	.align		4
        /*0014*/ 	.word	0xfffffffd
	.align		4
        /*0018*/ 	.word	0x00000000
	.align		4
        /*001c*/ 	.word	0xfffffffc


//--------------------- .nv.constant4             --------------------------
	.section	.nv.constant4,"a",@progbits
	.align	8
	.align		8
.nv.constant4:
        /*0000*/ 	.dword	x
	.align		8
        /*0008*/ 	.dword	exp_x
	.align		8
        /*0010*/ 	.dword	sum_exp
	.align		8
        /*0018*/ 	.dword	log_sum
	.align		8
        /*0020*/ 	.dword	result


//--------------------- .text._Z20nn_LogSoftmax_kernelPfS_ --------------------------
	.section	.text._Z20nn_LogSoftmax_kernelPfS_,"ax",@progbits
	.align	128
        .global         _Z20nn_LogSoftmax_kernelPfS_
        .type           _Z20nn_LogSoftmax_kernelPfS_,@function
        .size           _Z20nn_LogSoftmax_kernelPfS_,(.L_x_1 - _Z20nn_LogSoftmax_kernelPfS_)
        .other          _Z20nn_LogSoftmax_kernelPfS_,@"STO_CUDA_ENTRY STV_DEFAULT"
_Z20nn_LogSoftmax_kernelPfS_:
.text._Z20nn_LogSoftmax_kernelPfS_:
[----:B------:R-:W-:Y:S01]  /*0000*/  LDC R1, c[0x0][0x37c] ;  /* 0x0000df00ff017b82 */ /* 0x000fe20000000800 */
[----:B------:R-:W0:Y:S07]  /*0010*/  S2R R0, SR_TID.X ;  /* 0x0000000000007919 */ /* 0x000e2e0000002100 */
[----:B------:R-:W1:Y:S01]  /*0020*/  LDC R2, c[0x0][0x364] ;  /* 0x0000d900ff027b82 */ /* 0x000e620000000800 */
[----:B------:R-:W1:Y:S07]  /*0030*/  S2R R3, SR_TID.Y ;  /* 0x0000000000037919 */ /* 0x000e6e0000002200 */
[----:B------:R-:W0:Y:S08]  /*0040*/  S2UR UR5, SR_CTAID.X ;  /* 0x00000000000579c3 */ /* 0x000e300000002500 */
[----:B------:R-:W0:Y:S08]  /*0050*/  LDC R5, c[0x0][0x360] ;  /* 0x0000d800ff057b82 */ /* 0x000e300000000800 */
[----:B------:R-:W1:Y:S01]  /*0060*/  S2UR UR4, SR_CTAID.Y ;  /* 0x00000000000479c3 */ /* 0x000e620000002600 */
[----:B0-----:R-:W-:-:S05]  /*0070*/  IMAD R0, R5, UR5, R0 ;  /* 0x0000000505007c24 */ /* 0x001fca000f8e0200 */
[----:B------:R-:W-:Y:S01]  /*0080*/  ISETP.GE.AND P1, PT, R0, 0x8, PT ;  /* 0x000000080000780c */ /* 0x000fe20003f26270 */
[----:B-1----:R-:W-:Y:S01]  /*0090*/  IMAD R3, R2, UR4, R3 ;  /* 0x0000000402037c24 */ /* 0x002fe2000f8e0203 */
[----:B------:R-:W0:Y:S04]  /*00a0*/  LDCU.64 UR4, c[0x0][0x358] ;  /* 0x00006b00ff0477ac */ /* 0x000e280008000a00 */
[----:B------:R-:W-:-:S13]  /*00b0*/  ISETP.LT.U32.AND P1, PT, R3, 0x8, !P1 ;  /* 0x000000080300780c */ /* 0x000fda0004f21070 */
[----:B------:R-:W1:Y:S01]  /*00c0*/  @P1 LDC.64 R4, c[0x0][0x380] ;  /* 0x0000e000ff041b82 */ /* 0x000e620000000a00 */
[----:B------:R-:W-:Y:S02]  /*00d0*/  @P1 LEA R7, R3, R0, 0x3 ;  /* 0x0000000003071211 */ /* 0x000fe400078e18ff */
[----:B------:R-:W-:Y:S02]  /*00e0*/  ISETP.GT.AND P2, PT, R0, RZ, PT ;  /* 0x000000ff0000720c */ /* 0x000fe40003f44270 */
[----:B------:R-:W-:-:S03]  /*00f0*/  PLOP3.LUT P0, PT, PT, PT, PT, 0x80, 0x8 ;  /* 0x000000000008781c */ /* 0x000fc60003f0f070 */
[----:B------:R-:W2:Y:S01]  /*0100*/  @P1 LDC.64 R8, c[0x4][0x8] ;  /* 0x01000200ff081b82 */ /* 0x000ea20000000a00 */
[----:B-1----:R-:W-:Y:S01]  /*0110*/  @P1 IMAD.WIDE R4, R7, 0x4, R4 ;  /* 0x0000000407041825 */ /* 0x002fe200078e0204 */
[----:B------:R-:W-:-:S06]  /*0120*/  ISETP.GT.U32.OR P2, PT, R3, 0x7, P2 ;  /* 0x000000070300780c */ /* 0x000fcc0001744470 */
[----:B------:R-:W1:Y:S01]  /*0130*/  @P1 LDC.64 R6, c[0x4][RZ] ;  /* 0x01000000ff061b82 */ /* 0x000e620000000a00 */
[----:B0-----:R1:W3:Y:S07]  /*0140*/  @P1 LDG.E R13, desc[UR4][R4.64] ;  /* 0x00000004040d1981 */ /* 0x0012ee000c1e1900 */
[----:B------:R-:W0:Y:S01]  /*0150*/  @!P2 LDC.64 R10, c[0x4][0x10] ;  /* 0x01000400ff0aab82 */ /* 0x000e220000000a00 */
[----:B-1----:R-:W-:-:S04]  /*0160*/  @P1 IMAD.WIDE.U32 R4, R3, 0x20, R6 ;  /* 0x0000002003041825 */ /* 0x002fc800078e0006 */
[----:B--2---:R-:W-:-:S04]  /*0170*/  @P1 IMAD.WIDE.U32 R6, R3, 0x20, R8 ;  /* 0x0000002003061825 */ /* 0x004fc800078e0008 */
[----:B------:R-:W-:-:S04]  /*0180*/  @P1 IMAD.WIDE R4, R0, 0x4, R4 ;  /* 0x0000000400041825 */ /* 0x000fc800078e0204 */
[----:B0-----:R-:W-:Y:S02]  /*0190*/  @!P2 IMAD.WIDE.U32 R8, R3, 0x4, R10 ;  /* 0x000000040308a825 */ /* 0x001fe400078e000a */
[----:B------:R-:W0:Y:S02]  /*01a0*/  @!P2 LDC.64 R10, c[0x4][0x18] ;  /* 0x01000600ff0aab82 */ /* 0x000e240000000a00 */
[----:B------:R-:W-:-:S04]  /*01b0*/  @P1 IMAD.WIDE R6, R0, 0x4, R6 ;  /* 0x0000000400061825 */ /* 0x000fc800078e0206 */
[----:B------:R-:W-:-:S04]  /*01c0*/  @!P2 IMAD.WIDE R8, R0, 0x4, R8 ;  /* 0x000000040008a825 */ /* 0x000fc800078e0208 */
[----:B---3--:R-:W-:Y:S01]  /*01d0*/  @P1 FMUL R2, R13, 1.4426950216293334961 ;  /* 0x3fb8aa3b0d021820 */ /* 0x008fe20000400000 */
[----:B------:R1:W-:Y:S04]  /*01e0*/  @P1 STG.E desc[UR4][R4.64], R13 ;  /* 0x0000000d04001986 */ /* 0x0003e8000c101904 */
[----:B------:R-:W-:-:S04]  /*01f0*/  @P1 FSETP.GEU.AND P3, PT, R2, -126, PT ;  /* 0xc2fc00000200180b */ /* 0x000fc80003f6e000 */
[----:B------:R-:W-:-:S13]  /*0200*/  @P1 PLOP3.LUT P0, PT, P3, PT, PT, 0x80, 0x8 ;  /* 0x000000000008181c */ /* 0x000fda0001f0f070 */
[----:B------:R-:W-:-:S04]  /*0210*/  @!P0 FMUL R2, R2, 0.5 ;  /* 0x3f00000002028820 */ /* 0x000fc80000400000 */
[----:B------:R-:W2:Y:S02]  /*0220*/  @P1 MUFU.EX2 R15, R2 ;  /* 0x00000002000f1308 */ /* 0x000ea40000000800 */
[----:B--2---:R-:W-:-:S05]  /*0230*/  @!P0 FMUL R15, R15, R15 ;  /* 0x0000000f0f0f8220 */ /* 0x004fca0000400000 */
[----:B------:R2:W-:Y:S04]  /*0240*/  @P1 STG.E desc[UR4][R6.64], R15 ;  /* 0x0000000f06001986 */ /* 0x0005e8000c101904 */
[----:B------:R-:W3:Y:S01]  /*0250*/  @!P2 LDG.E R12, desc[UR4][R8.64] ;  /* 0x00000004080ca981 */ /* 0x000ee2000c1e1900 */
[----:B------:R-:W-:Y:S01]  /*0260*/  PLOP3.LUT P0, PT, PT, PT, PT, 0x80, 0x8 ;  /* 0x000000000008781c */ /* 0x000fe20003f0f070 */
[----:B0-----:R-:W-:-:S04]  /*0270*/  @!P2 IMAD.WIDE.U32 R10, R3, 0x4, R10 ;  /* 0x00000004030aa825 */ /* 0x001fc800078e000a */
[----:B------:R-:W-:Y:S01]  /*0280*/  @!P2 IMAD.WIDE R10, R0, 0x4, R10 ;  /* 0x00000004000aa825 */ /* 0x000fe200078e020a */
[----:B---3--:R-:W-:-:S04]  /*0290*/  @!P2 FSETP.GEU.AND P3, PT, |R12|, 1.175494350822287508e-38, PT ;  /* 0x008000000c00a80b */ /* 0x008fc80003f6e200 */
[----:B------:R-:W-:-:S13]  /*02a0*/  @!P2 PLOP3.LUT P0, PT, P3, PT, PT, 0x80, 0x8 ;  /* 0x000000000008a81c */ /* 0x000fda0001f0f070 */
[----:B------:R-:W-:-:S04]  /*02b0*/  @!P0 FMUL R12, R12, 16777216 ;  /* 0x4b8000000c0c8820 */ /* 0x000fc80000400000 */
[----:B------:R-:W0:Y:S02]  /*02c0*/  @!P2 MUFU.LG2 R2, R12 ;  /* 0x0000000c0002a308 */ /* 0x000e240000000c00 */
[----:B0-----:R-:W-:-:S04]  /*02d0*/  @!P0 FADD R2, R2, -24 ;  /* 0xc1c0000002028421 */ /* 0x001fc80000000000 */
[----:B-1----:R-:W-:-:S05]  /*02e0*/  @!P2 FMUL R5, R2, 0.69314718246459960938 ;  /* 0x3f3172180205a820 */ /* 0x002fca0000400000 */
[----:B------:R2:W-:Y:S01]  /*02f0*/  @!P2 STG.E desc[UR4][R10.64], R5 ;  /* 0x000000050a00a986 */ /* 0x0005e2000c101904 */
[----:B------:R-:W-:Y:S05]  /*0300*/  @!P1 EXIT ;  /* 0x000000000000994d */ /* 0x000fea0003800000 */
[----:B--2---:R-:W0:Y:S08]  /*0310*/  LDC.64 R4, c[0x4][0x20] ;  /* 0x01000800ff047b82 */ /* 0x004e300000000a00 */
[----:B------:R-:W1:Y:S01]  /*0320*/  LDC.64 R6, c[0x0][0x388] ;  /* 0x0000e200ff067b82 */ /* 0x000e620000000a00 */
[----:B0-----:R-:W-:-:S04]  /*0330*/  IMAD.WIDE.U32 R4, R3, 0x20, R4 ;  /* 0x0000002003047825 */ /* 0x001fc800078e0004 */
[----:B------:R-:W-:-:S06]  /*0340*/  IMAD.WIDE R4, R0, 0x4, R4 ;  /* 0x0000000400047825 */ /* 0x000fcc00078e0204 */
[----:B------:R-:W2:Y:S01]  /*0350*/  LDG.E R5, desc[UR4][R4.64] ;  /* 0x0000000404057981 */ /* 0x000ea2000c1e1900 */
[----:B------:R-:W-:-:S05]  /*0360*/  LEA R3, R3, R0, 0x3 ;  /* 0x0000000003037211 */ /* 0x000fca00078e18ff */
[----:B-1----:R-:W-:-:S05]  /*0370*/  IMAD.WIDE R2, R3, 0x4, R6 ;  /* 0x0000000403027825 */ /* 0x002fca00078e0206 */
[----:B--2---:R-:W-:Y:S01]  /*0380*/  STG.E desc[UR4][R2.64], R5 ;  /* 0x0000000502007986 */ /* 0x004fe2000c101904 */
[----:B------:R-:W-:Y:S05]  /*0390*/  EXIT ;  /* 0x000000000000794d */ /* 0x000fea0003800000 */
.L_x_0:
[----:B------:R-:W-:-:S00]  /*03a0*/  BRA `(.L_x_0) ;  /* 0xfffffffc00fc7947 */ /* 0x000fc0000383ffff */
[----:B------:R-:W-:-:S00]  /*03b0*/  NOP ;  /* 0x0000000000007918 */ /* 0x000fc00000000000 */
        /* <DEDUP_REMOVED lines=12> */
.L_x_1:


//--------------------- .nv.shared.reserved.0     --------------------------
	.section	.nv.shared.reserved.0,"aw",@nobits
	.weak		__nv_reservedSMEM_offset_0_alias
	.size		__nv_reservedSMEM_offset_0_alias, 0, 64
	.other		__nv_reservedSMEM_offset_0_alias,@"STO_CUDA_RESERVED_SHARED STV_DEFAULT"
__nv_reservedSMEM_offset_0_alias:
	.zero		0
	.zero		64


//--------------------- .nv.global                --------------------------
	.section	.nv.global,"aw",@nobits
	.align	4
.nv.global:
	.type		sum_exp,@object
	.size		sum_exp,(log_sum - sum_exp)
sum_exp:
	.zero		32
	.type		log_sum,@object
	.size		log_sum,(x - log_sum)
log_sum:
	.zero		32
	.type		x,@object
	.size		x,(result - x)
x:
	.zero		256
	.type		result,@object
	.size		result,(exp_x - result)
result:
	.zero		256
	.type		exp_x,@object
	.size		exp_x,(.L_1 - exp_x)
exp_x:
	.zero		256
.L_1:


//--------------------- .nv.constant0._Z20nn_LogSoftmax_kernelPfS_ --------------------------
	.section	.nv.constant0._Z20nn_LogSoftmax_kernelPfS_,"a",@progbits
	.sectionflags	@""
	.align	4
.nv.constant0._Z20nn_LogSoftmax_kernelPfS_:
	.zero		912


//--------------------- SYMBOLS --------------------------

	.type		.nv.reservedSmem.offset0,@object
	.size		.nv.reservedSmem.offset0,0x4
